//
// Generated by NVIDIA NVVM Compiler
//
// Compiler Build ID: CL-36424714
// Cuda compilation tools, release 13.0, V13.0.88
// Based on NVVM 20.0.0
//

.version 9.0
.target sm_100
.address_size 64

	// .globl	_Z18outerProductKernelPfS_S_i

.visible .entry _Z18outerProductKernelPfS_S_i(
	.param .u64 .ptr .align 1 _Z18outerProductKernelPfS_S_i_param_0,
	.param .u64 .ptr .align 1 _Z18outerProductKernelPfS_S_i_param_1,
	.param .u64 .ptr .align 1 _Z18outerProductKernelPfS_S_i_param_2,
	.param .u32 _Z18outerProductKernelPfS_S_i_param_3
)
{
	.reg .pred 	%p<10>;
	.reg .b32 	%r<40>;
	.reg .b32 	%f<67>;
	.reg .b64 	%rd<67>;

	ld.param.u64 	%rd14, [_Z18outerProductKernelPfS_S_i_param_0];
	ld.param.u64 	%rd15, [_Z18outerProductKernelPfS_S_i_param_1];
	ld.param.u32 	%r18, [_Z18outerProductKernelPfS_S_i_param_3];
	cvta.to.global.u64 	%rd1, %rd15;
	cvta.to.global.u64 	%rd2, %rd14;
	mov.u32 	%r19, %ctaid.y;
	mov.u32 	%r20, %ntid.y;
	mov.u32 	%r21, %tid.y;
	mad.lo.s32 	%r1, %r19, %r20, %r21;
	mov.u32 	%r22, %ctaid.x;
	mov.u32 	%r23, %ntid.x;
	mov.u32 	%r24, %tid.x;
	mad.lo.s32 	%r2, %r22, %r23, %r24;
	max.s32 	%r25, %r1, %r2;
	setp.ge.s32 	%p1, %r25, %r18;
	@%p1 bra 	$L__BB0_13;
	mul.lo.s32 	%r3, %r18, %r1;
	and.b32  	%r4, %r18, 7;
	setp.lt.u32 	%p2, %r18, 8;
	mov.f32 	%f66, 0f00000000;
	mov.b32 	%r38, 0;
	@%p2 bra 	$L__BB0_4;
	and.b32  	%r38, %r18, 2147483640;
	neg.s32 	%r36, %r38;
	mul.wide.s32 	%rd16, %r18, 4;
	add.s64 	%rd3, %rd1, %rd16;
	shl.b32 	%r7, %r18, 3;
	mul.wide.s32 	%rd17, %r18, 8;
	add.s64 	%rd4, %rd1, %rd17;
	mul.wide.s32 	%rd18, %r18, 12;
	add.s64 	%rd5, %rd1, %rd18;
	mul.wide.s32 	%rd19, %r18, 16;
	add.s64 	%rd6, %rd1, %rd19;
	mul.wide.s32 	%rd20, %r18, 20;
	add.s64 	%rd7, %rd1, %rd20;
	mul.wide.s32 	%rd21, %r18, 24;
	add.s64 	%rd8, %rd1, %rd21;
	mul.wide.s32 	%rd22, %r18, 28;
	add.s64 	%rd9, %rd1, %rd22;
	mul.wide.u32 	%rd23, %r3, 4;
	add.s64 	%rd24, %rd23, %rd2;
	add.s64 	%rd66, %rd24, 16;
	mov.f32 	%f66, 0f00000000;
	mov.u32 	%r35, %r2;
$L__BB0_3:
	.pragma "nounroll";
	mul.wide.s32 	%rd25, %r35, 4;
	add.s64 	%rd26, %rd3, %rd25;
	add.s64 	%rd27, %rd4, %rd25;
	add.s64 	%rd28, %rd5, %rd25;
	add.s64 	%rd29, %rd6, %rd25;
	add.s64 	%rd30, %rd7, %rd25;
	add.s64 	%rd31, %rd8, %rd25;
	add.s64 	%rd32, %rd9, %rd25;
	add.s64 	%rd33, %rd1, %rd25;
	ld.global.f32 	%f16, [%rd66+-16];
	ld.global.f32 	%f17, [%rd33];
	fma.rn.f32 	%f18, %f16, %f17, %f66;
	ld.global.f32 	%f19, [%rd66+-12];
	ld.global.f32 	%f20, [%rd26];
	fma.rn.f32 	%f21, %f19, %f20, %f18;
	ld.global.f32 	%f22, [%rd66+-8];
	ld.global.f32 	%f23, [%rd27];
	fma.rn.f32 	%f24, %f22, %f23, %f21;
	ld.global.f32 	%f25, [%rd66+-4];
	ld.global.f32 	%f26, [%rd28];
	fma.rn.f32 	%f27, %f25, %f26, %f24;
	ld.global.f32 	%f28, [%rd66];
	ld.global.f32 	%f29, [%rd29];
	fma.rn.f32 	%f30, %f28, %f29, %f27;
	ld.global.f32 	%f31, [%rd66+4];
	ld.global.f32 	%f32, [%rd30];
	fma.rn.f32 	%f33, %f31, %f32, %f30;
	ld.global.f32 	%f34, [%rd66+8];
	ld.global.f32 	%f35, [%rd31];
	fma.rn.f32 	%f36, %f34, %f35, %f33;
	ld.global.f32 	%f37, [%rd66+12];
	ld.global.f32 	%f38, [%rd32];
	fma.rn.f32 	%f66, %f37, %f38, %f36;
	add.s32 	%r36, %r36, 8;
	add.s32 	%r35, %r35, %r7;
	add.s64 	%rd66, %rd66, 32;
	setp.ne.s32 	%p3, %r36, 0;
	@%p3 bra 	$L__BB0_3;
$L__BB0_4:
	setp.eq.s32 	%p4, %r4, 0;
	@%p4 bra 	$L__BB0_12;
	and.b32  	%r13, %r18, 3;
	setp.lt.u32 	%p5, %r4, 4;
	@%p5 bra 	$L__BB0_7;
	add.s32 	%r27, %r38, %r3;
	mul.wide.u32 	%rd34, %r27, 4;
	add.s64 	%rd35, %rd2, %rd34;
	ld.global.f32 	%f40, [%rd35];
	mad.lo.s32 	%r28, %r38, %r18, %r2;
	mul.wide.s32 	%rd36, %r28, 4;
	add.s64 	%rd37, %rd1, %rd36;
	ld.global.f32 	%f41, [%rd37];
	fma.rn.f32 	%f42, %f40, %f41, %f66;
	cvt.u64.u32 	%rd38, %r3;
	cvt.u64.u32 	%rd39, %r38;
	add.s64 	%rd40, %rd39, %rd38;
	shl.b64 	%rd41, %rd40, 2;
	add.s64 	%rd42, %rd2, %rd41;
	ld.global.f32 	%f43, [%rd42+4];
	mul.wide.s32 	%rd43, %r18, 4;
	add.s64 	%rd44, %rd37, %rd43;
	ld.global.f32 	%f44, [%rd44];
	fma.rn.f32 	%f45, %f43, %f44, %f42;
	ld.global.f32 	%f46, [%rd42+8];
	add.s64 	%rd45, %rd44, %rd43;
	ld.global.f32 	%f47, [%rd45];
	fma.rn.f32 	%f48, %f46, %f47, %f45;
	ld.global.f32 	%f49, [%rd42+12];
	add.s64 	%rd46, %rd45, %rd43;
	ld.global.f32 	%f50, [%rd46];
	fma.rn.f32 	%f66, %f49, %f50, %f48;
	add.s32 	%r38, %r38, 4;
$L__BB0_7:
	setp.eq.s32 	%p6, %r13, 0;
	@%p6 bra 	$L__BB0_12;
	setp.eq.s32 	%p7, %r13, 1;
	@%p7 bra 	$L__BB0_10;
	add.s32 	%r29, %r38, %r3;
	mul.wide.u32 	%rd47, %r29, 4;
	add.s64 	%rd48, %rd2, %rd47;
	ld.global.f32 	%f52, [%rd48];
	mad.lo.s32 	%r30, %r38, %r18, %r2;
	mul.wide.s32 	%rd49, %r30, 4;
	add.s64 	%rd50, %rd1, %rd49;
	ld.global.f32 	%f53, [%rd50];
	fma.rn.f32 	%f54, %f52, %f53, %f66;
	cvt.u64.u32 	%rd51, %r3;
	cvt.u64.u32 	%rd52, %r38;
	add.s64 	%rd53, %rd52, %rd51;
	shl.b64 	%rd54, %rd53, 2;
	add.s64 	%rd55, %rd2, %rd54;
	ld.global.f32 	%f55, [%rd55+4];
	mul.wide.s32 	%rd56, %r18, 4;
	add.s64 	%rd57, %rd50, %rd56;
	ld.global.f32 	%f56, [%rd57];
	fma.rn.f32 	%f66, %f55, %f56, %f54;
	add.s32 	%r38, %r38, 2;
$L__BB0_10:
	and.b32  	%r31, %r18, 1;
	setp.eq.b32 	%p8, %r31, 1;
	not.pred 	%p9, %p8;
	@%p9 bra 	$L__BB0_12;
	add.s32 	%r32, %r38, %r3;
	mul.wide.u32 	%rd58, %r32, 4;
	add.s64 	%rd59, %rd2, %rd58;
	ld.global.f32 	%f57, [%rd59];
	mad.lo.s32 	%r33, %r38, %r18, %r2;
	mul.wide.s32 	%rd60, %r33, 4;
	add.s64 	%rd61, %rd1, %rd60;
	ld.global.f32 	%f58, [%rd61];
	fma.rn.f32 	%f66, %f57, %f58, %f66;
$L__BB0_12:
	ld.param.u64 	%rd65, [_Z18outerProductKernelPfS_S_i_param_2];
	add.s32 	%r34, %r3, %r2;
	cvta.to.global.u64 	%rd62, %rd65;
	mul.wide.s32 	%rd63, %r34, 4;
	add.s64 	%rd64, %rd62, %rd63;
	st.global.f32 	[%rd64], %f66;
$L__BB0_13:
	ret;

}


// ===== COMPILED SASS (sm_100) =====

	.target	sm_100

	.elftype	@"ET_EXEC"


//--------------------- .note.nv.tkinfo           --------------------------
	.section	.note.nv.tkinfo,"",@"SHT_NOTE"
	.sectionflags	@"SHF_NOTE_NV_TKINFO"
	.tkinfo
        /*0018*/ 	.word	0x00000002
        /*0030*/ 	.string	""
        /*0030*/ 	.string	"ptxas"
        /*0030*/ 	.string	"Cuda compilation tools, release 13.0, V13.0.88"
        /*0030*/ 	.string	"Build cuda_13.0.r13.0/compiler.36424714_0"
        /*0030*/ 	.string	"-arch sm_100 -m 64 "



//--------------------- .note.nv.cuinfo           --------------------------
	.section	.note.nv.cuinfo,"",@"SHT_NOTE"
	.sectionflags	@"SHF_NOTE_NV_CUINFO"
        /*0018*/ 	.short	0x0002
        /*001a*/ 	.short	0x0064
        /*001c*/ 	.short	0x0082
	.zero		2


//--------------------- .nv.info                  --------------------------
	.section	.nv.info,"",@"SHT_CUDA_INFO"
	.align	4


	//----- nvinfo : EIATTR_REGCOUNT
	.align		4
        /*0000*/ 	.byte	0x04, 0x2f
        /*0002*/ 	.short	(.L_1 - .L_0)
	.align		4
.L_0:
        /*0004*/ 	.word	index@(_Z18outerProductKernelPfS_S_i)
        /*0008*/ 	.word	0x0000001e


	//----- nvinfo : EIATTR_FRAME_SIZE
	.align		4
.L_1:
        /*000c*/ 	.byte	0x04, 0x11
        /*000e*/ 	.short	(.L_3 - .L_2)
	.align		4
.L_2:
        /*0010*/ 	.word	index@(_Z18outerProductKernelPfS_S_i)
        /*0014*/ 	.word	0x00000000


	//----- nvinfo : EIATTR_MIN_STACK_SIZE
	.align		4
.L_3:
        /*0018*/ 	.byte	0x04, 0x12
        /*001a*/ 	.short	(.L_5 - .L_4)
	.align		4
.L_4:
        /*001c*/ 	.word	index@(_Z18outerProductKernelPfS_S_i)
        /*0020*/ 	.word	0x00000000
.L_5:


//--------------------- .nv.compat                --------------------------
	.section	.nv.compat,"",@"SHT_CUDA_COMPAT_INFO"
	.align	4
        /*0000*/ 	.byte	0x02, 0x09, 0x00, 0x00, 0x02, 0x02, 0x01, 0x00, 0x02, 0x05, 0x05, 0x00, 0x03, 0x07, 0x01, 0x01
        /*0010*/ 	.byte	0x02, 0x03, 0x00, 0x00, 0x02, 0x06, 0x01, 0x00, 0x04, 0x0b, 0x08, 0x00, 0x09, 0x00, 0x00, 0x00
        /*0020*/ 	.byte	0x00, 0x00, 0x00, 0x00


//--------------------- .nv.info._Z18outerProductKernelPfS_S_i --------------------------
	.section	.nv.info._Z18outerProductKernelPfS_S_i,"",@"SHT_CUDA_INFO"
	.sectionflags	@""
	.align	4


	//----- nvinfo : EIATTR_CUDA_API_VERSION
	.align		4
        /*0000*/ 	.byte	0x04, 0x37
        /*0002*/ 	.short	(.L_7 - .L_6)
.L_6:
        /*0004*/ 	.word	0x00000082


	//----- nvinfo : EIATTR_KPARAM_INFO
	.align		4
.L_7:
        /*0008*/ 	.byte	0x04, 0x17
        /*000a*/ 	.short	(.L_9 - .L_8)
.L_8:
        /*000c*/ 	.word	0x00000000
        /*0010*/ 	.short	0x0003
        /*0012*/ 	.short	0x0018
        /*0014*/ 	.byte	0x00, 0xf0, 0x11, 0x00


	//----- nvinfo : EIATTR_KPARAM_INFO
	.align		4
.L_9:
        /*0018*/ 	.byte	0x04, 0x17
        /*001a*/ 	.short	(.L_11 - .L_10)
.L_10:
        /*001c*/ 	.word	0x00000000
        /*0020*/ 	.short	0x0002
        /*0022*/ 	.short	0x0010
        /*0024*/ 	.byte	0x00, 0xf5, 0x21, 0x00


	//----- nvinfo : EIATTR_KPARAM_INFO
	.align		4
.L_11:
        /*0028*/ 	.byte	0x04, 0x17
        /*002a*/ 	.short	(.L_13 - .L_12)
.L_12:
        /*002c*/ 	.word	0x00000000
        /*0030*/ 	.short	0x0001
        /*0032*/ 	.short	0x0008
        /*0034*/ 	.byte	0x00, 0xf5, 0x21, 0x00


	//----- nvinfo : EIATTR_KPARAM_INFO
	.align		4
.L_13:
        /*0038*/ 	.byte	0x04, 0x17
        /*003a*/ 	.short	(.L_15 - .L_14)
.L_14:
        /*003c*/ 	.word	0x00000000
        /*0040*/ 	.short	0x0000
        /*0042*/ 	.short	0x0000
        /*0044*/ 	.byte	0x00, 0xf5, 0x21, 0x00


	//----- nvinfo : EIATTR_SPARSE_MMA_MASK
	.align		4
.L_15:
        /*0048*/ 	.byte	0x03, 0x50
        /*004a*/ 	.short	0x0000


	//----- nvinfo : EIATTR_MAXREG_COUNT
	.align		4
        /*004c*/ 	.byte	0x03, 0x1b
        /*004e*/ 	.short	0x00ff


	//----- nvinfo : EIATTR_MERCURY_ISA_VERSION
	.align		4
        /*0050*/ 	.byte	0x03, 0x5f
        /*0052*/ 	.short	0x0101


	//----- nvinfo : EIATTR_VRC_CTA_INIT_COUNT
	.align		4
        /*0054*/ 	.byte	0x02, 0x4a
	.zero		1
	.zero		1


	//----- nvinfo : EIATTR_EXIT_INSTR_OFFSETS
	.align		4
        /*0058*/ 	.byte	0x04, 0x1c
        /*005a*/ 	.short	(.L_17 - .L_16)


	//   ....[0]....
.L_16:
        /*005c*/ 	.word	0x000000c0


	//   ....[1]....
        /*0060*/ 	.word	0x00000a90


	//----- nvinfo : EIATTR_CBANK_PARAM_SIZE
	.align		4
.L_17:
        /*0064*/ 	.byte	0x03, 0x19
        /*0066*/ 	.short	0x001c


	//----- nvinfo : EIATTR_PARAM_CBANK
	.align		4
        /*0068*/ 	.byte	0x04, 0x0a
        /*006a*/ 	.short	(.L_19 - .L_18)
	.align		4
.L_18:
        /*006c*/ 	.word	index@(.nv.constant0._Z18outerProductKernelPfS_S_i)
        /*0070*/ 	.short	0x0380
        /*0072*/ 	.short	0x001c


	//----- nvinfo : EIATTR_SW_WAR
	.align		4
.L_19:
        /*0074*/ 	.byte	0x04, 0x36
        /*0076*/ 	.short	(.L_21 - .L_20)
.L_20:
        /*0078*/ 	.word	0x00000008
.L_21:


//--------------------- .nv.callgraph             --------------------------
	.section	.nv.callgraph,"",@"SHT_CUDA_CALLGRAPH"
	.align	4
	.sectionentsize	8
	.align		4
        /*0000*/ 	.word	0x00000000
	.align		4
        /*0004*/ 	.word	0xffffffff
	.align		4
        /*0008*/ 	.word	0x00000000
	.align		4
        /*000c*/ 	.word	0xfffffffe
	.align		4
        /*0010*/ 	.word	0x00000000
	.align		4
        /*0014*/ 	.word	0xfffffffd
	.align		4
        /*0018*/ 	.word	0x00000000
	.align		4
        /*001c*/ 	.word	0xfffffffc


//--------------------- .text._Z18outerProductKernelPfS_S_i --------------------------
	.section	.text._Z18outerProductKernelPfS_S_i,"ax",@progbits
	.align	128
        .global         _Z18outerProductKernelPfS_S_i
        .type           _Z18outerProductKernelPfS_S_i,@function
        .size           _Z18outerProductKernelPfS_S_i,(.L_x_5 - _Z18outerProductKernelPfS_S_i)
        .other          _Z18outerProductKernelPfS_S_i,@"STO_CUDA_ENTRY STV_DEFAULT"
_Z18outerProductKernelPfS_S_i:
.text._Z18outerProductKernelPfS_S_i:
[----:B------:R-:W-:Y:S01]  /*0000*/  LDC R1, c[0x0][0x37c] ;  /* 0x0000df00ff017b82 */ /* 0x000fe20000000800 */
[----:B------:R-:W0:Y:S07]  /*0010*/  S2R R0, SR_TID.Y ;  /* 0x0000000000007919 */ /* 0x000e2e0000002200 */
[----:B------:R-:W0:Y:S01]  /*0020*/  S2UR UR4, SR_CTAID.Y ;  /* 0x00000000000479c3 */ /* 0x000e220000002600 */
[----:B------:R-:W1:Y:S01]  /*0030*/  LDCU UR20, c[0x0][0x398] ;  /* 0x00007300ff1477ac */ /* 0x000e620008000800 */
[----:B------:R-:W2:Y:S06]  /*0040*/  S2R R3, SR_TID.X ;  /* 0x0000000000037919 */ /* 0x000eac0000002100 */
[----:B------:R-:W0:Y:S08]  /*0050*/  LDC R13, c[0x0][0x364] ;  /* 0x0000d900ff0d7b82 */ /* 0x000e300000000800 */
[----:B------:R-:W2:Y:S08]  /*0060*/  S2UR UR5, SR_CTAID.X ;  /* 0x00000000000579c3 */ /* 0x000eb00000002500 */
[----:B------:R-:W2:Y:S01]  /*0070*/  LDC R2, c[0x0][0x360] ;  /* 0x0000d800ff027b82 */ /* 0x000ea20000000800 */
[----:B0-----:R-:W-:-:S02]  /*0080*/  IMAD R13, R13, UR4, R0 ;  /* 0x000000040d0d7c24 */ /* 0x001fc4000f8e0200 */
[----:B--2---:R-:W-:-:S05]  /*0090*/  IMAD R0, R2, UR5, R3 ;  /* 0x0000000502007c24 */ /* 0x004fca000f8e0203 */
[----:B------:R-:W-:-:S04]  /*00a0*/  VIMNMX R2, PT, PT, R13, R0, !PT ;  /* 0x000000000d027248 */ /* 0x000fc80007fe0100 */
[----:B-1----:R-:W-:-:S13]  /*00b0*/  ISETP.GE.AND P0, PT, R2, UR20, PT ;  /* 0x0000001402007c0c */ /* 0x002fda000bf06270 */
[----:B------:R-:W-:Y:S05]  /*00c0*/  @P0 EXIT ;  /* 0x000000000000094d */ /* 0x000fea0003800000 */
[----:B------:R-:W-:Y:S01]  /*00d0*/  UISETP.GE.U32.AND UP0, UPT, UR20, 0x8, UPT ;  /* 0x000000081400788c */ /* 0x000fe2000bf06070 */
[----:B------:R-:W-:Y:S02]  /*00e0*/  HFMA2 R12, -RZ, RZ, 0, 0 ;  /* 0x00000000ff0c7431 */ /* 0x000fe400000001ff */
[----:B------:R-:W-:Y:S01]  /*00f0*/  IMAD R13, R13, UR20, RZ ;  /* 0x000000140d0d7c24 */ /* 0x000fe2000f8e02ff */
[----:B------:R-:W-:Y:S01]  /*0100*/  UMOV UR4, URZ ;  /* 0x000000ff00047c82 */ /* 0x000fe20008000000 */
[----:B------:R-:W0:Y:S04]  /*0110*/  LDCU.64 UR18, c[0x0][0x358] ;  /* 0x00006b00ff1277ac */ /* 0x000e280008000a00 */
[----:B------:R-:W-:Y:S05]  /*0120*/  BRA.U !UP0, `(.L_x_0) ;  /* 0x0000000508047547 */ /* 0x000fea000b800000 */
[----:B------:R-:W1:Y:S01]  /*0130*/  LDCU.128 UR24, c[0x0][0x380] ;  /* 0x00007000ff1877ac */ /* 0x000e620008000c00 */
[----:B------:R-:W-:Y:S02]  /*0140*/  MOV R12, RZ ;  /* 0x000000ff000c7202 */ /* 0x000fe40000000f00 */
[----:B------:R-:W-:Y:S01]  /*0150*/  MOV R14, R0 ;  /* 0x00000000000e7202 */ /* 0x000fe20000000f00 */
[----:B------:R-:W-:-:S04]  /*0160*/  ULOP3.LUT UR4, UR20, 0x7ffffff8, URZ, 0xc0, !UPT ;  /* 0x7ffffff814047892 */ /* 0x000fc8000f8ec0ff */
[----:B------:R-:W-:Y:S01]  /*0170*/  UIADD3 UR5, UPT, UPT, -UR4, URZ, URZ ;  /* 0x000000ff04057290 */ /* 0x000fe2000fffe1ff */
[----:B-1----:R-:W-:Y:S01]  /*0180*/  MOV R2, UR24 ;  /* 0x0000001800027c02 */ /* 0x002fe20008000f00 */
[----:B------:R-:W-:Y:S01]  /*0190*/  UIMAD.WIDE UR6, UR20, 0x8, UR26 ;  /* 0x00000008140678a5 */ /* 0x000fe2000f8e021a */
[----:B------:R-:W-:Y:S01]  /*01a0*/  MOV R3, UR25 ;  /* 0x0000001900037c02 */ /* 0x000fe20008000f00 */
[----:B------:R-:W-:Y:S02]  /*01b0*/  UIMAD.WIDE UR8, UR20, 0xc, UR26 ;  /* 0x0000000c140878a5 */ /* 0x000fe4000f8e021a */
[----:B------:R-:W-:Y:S01]  /*01c0*/  UIMAD.WIDE UR10, UR20, 0x10, UR26 ;  /* 0x00000010140a78a5 */ /* 0x000fe2000f8e021a */
[----:B------:R-:W-:Y:S01]  /*01d0*/  IMAD.WIDE.U32 R2, R13, 0x4, R2 ;  /* 0x000000040d027825 */ /* 0x000fe200078e0002 */
[----:B------:R-:W-:Y:S02]  /*01e0*/  UIMAD.WIDE UR12, UR20, 0x14, UR26 ;  /* 0x00000014140c78a5 */ /* 0x000fe4000f8e021a */
[----:B------:R-:W-:Y:S01]  /*01f0*/  UIMAD.WIDE UR14, UR20, 0x18, UR26 ;  /* 0x00000018140e78a5 */ /* 0x000fe2000f8e021a */
[----:B------:R-:W-:Y:S01]  /*0200*/  IADD3 R2, P0, PT, R2, 0x10, RZ ;  /* 0x0000001002027810 */ /* 0x000fe20007f1e0ff */
[----:B------:R-:W-:-:S03]  /*0210*/  UIMAD.WIDE UR16, UR20, 0x1c, UR26 ;  /* 0x0000001c141078a5 */ /* 0x000fc6000f8e021a */
[----:B------:R-:W-:-:S09]  /*0220*/  IADD3.X R3, PT, PT, RZ, R3, RZ, P0, !PT ;  /* 0x00000003ff037210 */ /* 0x000fd200007fe4ff */
.L_x_1:
[----:B------:R-:W-:Y:S01]  /*0230*/  UIMAD.WIDE UR22, UR20, 0x4, UR26 ;  /* 0x00000004141678a5 */ /* 0x000fe2000f8e021a */
[----:B------:R-:W-:Y:S02]  /*0240*/  IMAD.MOV.U32 R23, RZ, RZ, 0x4 ;  /* 0x00000004ff177424 */ /* 0x000fe400078e00ff */
[----:B------:R-:W-:Y:S01]  /*0250*/  HFMA2 R11, -RZ, RZ, 0, 2.384185791015625e-07 ;  /* 0x00000004ff0b7431 */ /* 0x000fe200000001ff */
[----:B------:R-:W-:Y:S01]  /*0260*/  MOV R25, 0x4 ;  /* 0x0000000400197802 */ /* 0x000fe20000000f00 */
[----:B0-----:R-:W2:Y:S01]  /*0270*/  LDG.E R21, desc[UR18][R2.64+-0x10] ;  /* 0xfffff01202157981 */ /* 0x001ea2000c1e1900 */
[C---:B------:R-:W-:Y:S01]  /*0280*/  IMAD.WIDE R22, R14.reuse, R23, UR26 ;  /* 0x0000001a0e167e25 */ /* 0x040fe2000f8e0217 */
[----:B------:R-:W-:Y:S02]  /*0290*/  MOV R8, UR22 ;  /* 0x0000001600087c02 */ /* 0x000fe40008000f00 */
[----:B------:R-:W-:Y:S01]  /*02a0*/  MOV R9, UR23 ;  /* 0x0000001700097c02 */ /* 0x000fe20008000f00 */
[----:B------:R-:W3:Y:S02]  /*02b0*/  LDG.E R19, desc[UR18][R2.64+-0xc] ;  /* 0xfffff41202137981 */ /* 0x000ee4000c1e1900 */
[----:B------:R-:W-:-:S02]  /*02c0*/  IMAD.WIDE R8, R14, 0x4, R8 ;  /* 0x000000040e087825 */ /* 0x000fc400078e0208 */
[----:B------:R-:W2:Y:S01]  /*02d0*/  LDG.E R22, desc[UR18][R22.64] ;  /* 0x0000001216167981 */ /* 0x000ea2000c1e1900 */
[----:B------:R-:W-:Y:S01]  /*02e0*/  MOV R5, 0x4 ;  /* 0x0000000400057802 */ /* 0x000fe20000000f00 */
[C---:B------:R-:W-:Y:S02]  /*02f0*/  IMAD.WIDE R24, R14.reuse, R25, UR6 ;  /* 0x000000060e187e25 */ /* 0x040fe4000f8e0219 */
[----:B------:R0:W3:Y:S02]  /*0300*/  LDG.E R20, desc[UR18][R8.64] ;  /* 0x0000001208147981 */ /* 0x0000e4000c1e1900 */
[----:B------:R-:W-:Y:S02]  /*0310*/  IMAD.WIDE R10, R14, R11, UR8 ;  /* 0x000000080e0a7e25 */ /* 0x000fe4000f8e020b */
[----:B------:R-:W4:Y:S04]  /*0320*/  LDG.E R18, desc[UR18][R24.64] ;  /* 0x0000001218127981 */ /* 0x000f28000c1e1900 */
[----:B------:R-:W4:Y:S01]  /*0330*/  LDG.E R17, desc[UR18][R2.64+-0x8] ;  /* 0xfffff81202117981 */ /* 0x000f22000c1e1900 */
[----:B0-----:R-:W-:-:S02]  /*0340*/  HFMA2 R9, -RZ, RZ, 0, 2.384185791015625e-07 ;  /* 0x00000004ff097431 */ /* 0x001fc400000001ff */
[----:B------:R-:W-:Y:S01]  /*0350*/  IMAD.MOV.U32 R7, RZ, RZ, 0x4 ;  /* 0x00000004ff077424 */ /* 0x000fe200078e00ff */
[----:B------:R0:W5:Y:S01]  /*0360*/  LDG.E R16, desc[UR18][R10.64] ;  /* 0x000000120a107981 */ /* 0x000162000c1e1900 */
[----:B------:R-:W-:-:S03]  /*0370*/  IMAD.WIDE R4, R14, R5, UR10 ;  /* 0x0000000a0e047e25 */ /* 0x000fc6000f8e0205 */
[----:B------:R-:W5:Y:S01]  /*0380*/  LDG.E R15, desc[UR18][R2.64+-0x4] ;  /* 0xfffffc12020f7981 */ /* 0x000f62000c1e1900 */
[C---:B------:R-:W-:Y:S01]  /*0390*/  IMAD.WIDE R6, R14.reuse, R7, UR12 ;  /* 0x0000000c0e067e25 */ /* 0x040fe2000f8e0207 */
[----:B------:R-:W-:Y:S02]  /*03a0*/  MOV R27, 0x4 ;  /* 0x00000004001b7802 */ /* 0x000fe40000000f00 */
[----:B------:R1:W5:Y:S01]  /*03b0*/  LDG.E R4, desc[UR18][R4.64] ;  /* 0x0000001204047981 */ /* 0x000362000c1e1900 */
[----:B------:R-:W-:-:S03]  /*03c0*/  IMAD.WIDE R8, R14, R9, UR14 ;  /* 0x0000000e0e087e25 */ /* 0x000fc6000f8e0209 */
[----:B------:R-:W5:Y:S01]  /*03d0*/  LDG.E R23, desc[UR18][R2.64] ;  /* 0x0000001202177981 */ /* 0x000f62000c1e1900 */
[----:B0-----:R-:W-:-:S03]  /*03e0*/  IMAD.WIDE R10, R14, R27, UR16 ;  /* 0x000000100e0a7e25 */ /* 0x001fc6000f8e021b */
[----:B------:R-:W5:Y:S04]  /*03f0*/  LDG.E R7, desc[UR18][R6.64] ;  /* 0x0000001206077981 */ /* 0x000f68000c1e1900 */
[----:B------:R-:W5:Y:S04]  /*0400*/  LDG.E R24, desc[UR18][R2.64+0x4] ;  /* 0x0000041202187981 */ /* 0x000f68000c1e1900 */
[----:B------:R-:W5:Y:S04]  /*0410*/  LDG.E R8, desc[UR18][R8.64] ;  /* 0x0000001208087981 */ /* 0x000f68000c1e1900 */
[----:B------:R-:W5:Y:S04]  /*0420*/  LDG.E R25, desc[UR18][R2.64+0x8] ;  /* 0x0000081202197981 */ /* 0x000f68000c1e1900 */
[----:B------:R-:W5:Y:S04]  /*0430*/  LDG.E R10, desc[UR18][R10.64] ;  /* 0x000000120a0a7981 */ /* 0x000f68000c1e1900 */
[----:B------:R0:W5:Y:S01]  /*0440*/  LDG.E R27, desc[UR18][R2.64+0xc] ;  /* 0x00000c12021b7981 */ /* 0x000162000c1e1900 */
[----:B------:R-:W-:-:S04]  /*0450*/  UIADD3 UR5, UPT, UPT, UR5, 0x8, URZ ;  /* 0x0000000805057890 */ /* 0x000fc8000fffe0ff */
[----:B------:R-:W-:Y:S01]  /*0460*/  UISETP.NE.AND UP0, UPT, UR5, URZ, UPT ;  /* 0x000000ff0500728c */ /* 0x000fe2000bf05270 */
[----:B-1----:R-:W-:Y:S02]  /*0470*/  MOV R5, UR20 ;  /* 0x0000001400057c02 */ /* 0x002fe40008000f00 */
[----:B0-----:R-:W-:Y:S02]  /*0480*/  IADD3 R2, P0, PT, R2, 0x20, RZ ;  /* 0x0000002002027810 */ /* 0x001fe40007f1e0ff */
[----:B------:R-:W-:Y:S02]  /*0490*/  LEA R14, R5, R14, 0x3 ;  /* 0x0000000e050e7211 */ /* 0x000fe400078e18ff */
[----:B------:R-:W-:Y:S01]  /*04a0*/  IADD3.X R3, PT, PT, RZ, R3, RZ, P0, !PT ;  /* 0x00000003ff037210 */ /* 0x000fe200007fe4ff */
[----:B--2---:R-:W-:-:S04]  /*04b0*/  FFMA R22, R21, R22, R12 ;  /* 0x0000001615167223 */ /* 0x004fc8000000000c */
[----:B---3--:R-:W-:-:S04]  /*04c0*/  FFMA R20, R19, R20, R22 ;  /* 0x0000001413147223 */ /* 0x008fc80000000016 */
[----:B----4-:R-:W-:-:S04]  /*04d0*/  FFMA R18, R17, R18, R20 ;  /* 0x0000001211127223 */ /* 0x010fc80000000014 */
[----:B-----5:R-:W-:-:S04]  /*04e0*/  FFMA R16, R15, R16, R18 ;  /* 0x000000100f107223 */ /* 0x020fc80000000012 */
[----:B------:R-:W-:-:S04]  /*04f0*/  FFMA R23, R23, R4, R16 ;  /* 0x0000000417177223 */ /* 0x000fc80000000010 */
[----:B------:R-:W-:-:S04]  /*0500*/  FFMA R24, R24, R7, R23 ;  /* 0x0000000718187223 */ /* 0x000fc80000000017 */
[----:B------:R-:W-:-:S04]  /*0510*/  FFMA R8, R25, R8, R24 ;  /* 0x0000000819087223 */ /* 0x000fc80000000018 */
[----:B------:R-:W-:Y:S01]  /*0520*/  FFMA R12, R27, R10, R8 ;  /* 0x0000000a1b0c7223 */ /* 0x000fe20000000008 */
[----:B------:R-:W-:Y:S06]  /*0530*/  BRA.U UP0, `(.L_x_1) ;  /* 0xfffffffd003c7547 */ /* 0x000fec000b83ffff */
.L_x_0:
[----:B------:R-:W-:-:S04]  /*0540*/  ULOP3.LUT UR6, UR20, 0x7, URZ, 0xc0, !UPT ;  /* 0x0000000714067892 */ /* 0x000fc8000f8ec0ff */
[----:B------:R-:W-:-:S09]  /*0550*/  UISETP.NE.AND UP0, UPT, UR6, URZ, UPT ;  /* 0x000000ff0600728c */ /* 0x000fd2000bf05270 */
[----:B------:R-:W-:Y:S05]  /*0560*/  BRA.U !UP0, `(.L_x_2) ;  /* 0x0000000508387547 */ /* 0x000fea000b800000 */
[----:B------:R-:W-:Y:S02]  /*0570*/  UISETP.GE.U32.AND UP0, UPT, UR6, 0x4, UPT ;  /* 0x000000040600788c */ /* 0x000fe4000bf06070 */
[----:B------:R-:W-:-:S04]  /*0580*/  ULOP3.LUT UR5, UR20, 0x3, URZ, 0xc0, !UPT ;  /* 0x0000000314057892 */ /* 0x000fc8000f8ec0ff */
[----:B------:R-:W-:-:S03]  /*0590*/  UISETP.NE.AND UP1, UPT, UR5, URZ, UPT ;  /* 0x000000ff0500728c */ /* 0x000fc6000bf25270 */
[----:B------:R-:W-:Y:S08]  /*05a0*/  BRA.U !UP0, `(.L_x_3) ;  /* 0x00000001087c7547 */ /* 0x000ff0000b800000 */
[----:B------:R-:W1:Y:S01]  /*05b0*/  LDC.64 R6, c[0x0][0x388] ;  /* 0x0000e200ff067b82 */ /* 0x000e620000000a00 */
[----:B------:R-:W2:Y:S01]  /*05c0*/  LDCU.64 UR6, c[0x0][0x380] ;  /* 0x00007000ff0677ac */ /* 0x000ea20008000a00 */
[----:B------:R-:W-:Y:S01]  /*05d0*/  IMAD.U32 R9, RZ, RZ, UR4 ;  /* 0x00000004ff097e24 */ /* 0x000fe2000f8e00ff */
[C---:B------:R-:W-:Y:S02]  /*05e0*/  IADD3 R3, PT, PT, R13.reuse, UR4, RZ ;  /* 0x000000040d037c10 */ /* 0x040fe4000fffe0ff */
[----:B------:R-:W-:Y:S01]  /*05f0*/  IADD3 R10, P0, PT, R13, UR4, RZ ;  /* 0x000000040d0a7c10 */ /* 0x000fe2000ff1e0ff */
[----:B------:R-:W-:Y:S01]  /*0600*/  IMAD R9, R9, UR20, R0 ;  /* 0x0000001409097c24 */ /* 0x000fe2000f8e0200 */
[----:B------:R-:W-:Y:S01]  /*0610*/  MOV R11, UR20 ;  /* 0x00000014000b7c02 */ /* 0x000fe20008000f00 */
[----:B------:R-:W3:Y:S01]  /*0620*/  LDC.64 R4, c[0x0][0x380] ;  /* 0x0000e000ff047b82 */ /* 0x000ee20000000a00 */
[----:B------:R-:W-:Y:S01]  /*0630*/  MOV R15, UR20 ;  /* 0x00000014000f7c02 */ /* 0x000fe20008000f00 */
[----:B-1----:R-:W-:Y:S01]  /*0640*/  IMAD.WIDE R6, R9, 0x4, R6 ;  /* 0x0000000409067825 */ /* 0x002fe200078e0206 */
[----:B------:R-:W-:-:S05]  /*0650*/  MOV R9, UR20 ;  /* 0x0000001400097c02 */ /* 0x000fca0008000f00 */
[----:B------:R-:W-:Y:S02]  /*0660*/  IMAD.WIDE R8, R9, 0x4, R6 ;  /* 0x0000000409087825 */ /* 0x000fe400078e0206 */
[----:B0-----:R-:W4:Y:S02]  /*0670*/  LDG.E R6, desc[UR18][R6.64] ;  /* 0x0000001206067981 */ /* 0x001f24000c1e1900 */
[----:B---3--:R-:W-:Y:S01]  /*0680*/  IMAD.WIDE.U32 R4, R3, 0x4, R4 ;  /* 0x0000000403047825 */ /* 0x008fe200078e0004 */
[----:B------:R-:W-:Y:S01]  /*0690*/  IADD3.X R3, PT, PT, RZ, RZ, RZ, P0, !PT ;  /* 0x000000ffff037210 */ /* 0x000fe200007fe4ff */
[----:B------:R-:W3:Y:S01]  /*06a0*/  LDG.E R17, desc[UR18][R8.64] ;  /* 0x0000001208117981 */ /* 0x000ee2000c1e1900 */
[----:B--2---:R-:W-:-:S03]  /*06b0*/  LEA R2, P0, R10, UR6, 0x2 ;  /* 0x000000060a027c11 */ /* 0x004fc6000f8010ff */
[----:B------:R-:W4:Y:S01]  /*06c0*/  LDG.E R5, desc[UR18][R4.64] ;  /* 0x0000001204057981 */ /* 0x000f22000c1e1900 */
[----:B------:R-:W-:Y:S01]  /*06d0*/  LEA.HI.X R3, R10, UR7, R3, 0x2, P0 ;  /* 0x000000070a037c11 */ /* 0x000fe200080f1403 */
[----:B------:R-:W-:-:S04]  /*06e0*/  IMAD.WIDE R10, R11, 0x4, R8 ;  /* 0x000000040b0a7825 */ /* 0x000fc800078e0208 */
[----:B------:R-:W3:Y:S01]  /*06f0*/  LDG.E R16, desc[UR18][R2.64+0x4] ;  /* 0x0000041202107981 */ /* 0x000ee2000c1e1900 */
[----:B------:R-:W-:-:S03]  /*0700*/  IMAD.WIDE R14, R15, 0x4, R10 ;  /* 0x000000040f0e7825 */ /* 0x000fc600078e020a */
[----:B------:R-:W2:Y:S04]  /*0710*/  LDG.E R19, desc[UR18][R10.64] ;  /* 0x000000120a137981 */ /* 0x000ea8000c1e1900 */
[----:B------:R-:W2:Y:S04]  /*0720*/  LDG.E R18, desc[UR18][R2.64+0x8] ;  /* 0x0000081202127981 */ /* 0x000ea8000c1e1900 */
[----:B------:R-:W5:Y:S04]  /*0730*/  LDG.E R20, desc[UR18][R2.64+0xc] ;  /* 0x00000c1202147981 */ /* 0x000f68000c1e1900 */
[----:B------:R-:W5:Y:S01]  /*0740*/  LDG.E R14, desc[UR18][R14.64] ;  /* 0x000000120e0e7981 */ /* 0x000f62000c1e1900 */
[----:B------:R-:W-:Y:S01]  /*0750*/  UIADD3 UR4, UPT, UPT, UR4, 0x4, URZ ;  /* 0x0000000404047890 */ /* 0x000fe2000fffe0ff */
[----:B----4-:R-:W-:-:S04]  /*0760*/  FFMA R5, R5, R6, R12 ;  /* 0x0000000605057223 */ /* 0x010fc8000000000c */
[----:B---3--:R-:W-:-:S04]  /*0770*/  FFMA R5, R16, R17, R5 ;  /* 0x0000001110057223 */ /* 0x008fc80000000005 */
[----:B--2---:R-:W-:-:S04]  /*0780*/  FFMA R5, R18, R19, R5 ;  /* 0x0000001312057223 */ /* 0x004fc80000000005 */
[----:B-----5:R-:W-:-:S07]  /*0790*/  FFMA R12, R20, R14, R5 ;  /* 0x0000000e140c7223 */ /* 0x020fce0000000005 */
.L_x_3:
[----:B------:R-:W-:Y:S05]  /*07a0*/  BRA.U !UP1, `(.L_x_2) ;  /* 0x0000000109a87547 */ /* 0x000fea000b800000 */
[----:B------:R-:W-:Y:S01]  /*07b0*/  UISETP.NE.AND UP0, UPT, UR5, 0x1, UPT ;  /* 0x000000010500788c */ /* 0x000fe2000bf05270 */
[----:B------:R-:W-:Y:S01]  /*07c0*/  MOV R7, UR4 ;  /* 0x0000000400077c02 */ /* 0x000fe20008000f00 */
[----:B------:R-:W-:Y:S02]  /*07d0*/  ULOP3.LUT UR5, UR20, 0x1, URZ, 0xc0, !UPT ;  /* 0x0000000114057892 */ /* 0x000fe4000f8ec0ff */
[----:B------:R-:W-:Y:S02]  /*07e0*/  MOV R15, UR20 ;  /* 0x00000014000f7c02 */ /* 0x000fe40008000f00 */
[----:B------:R-:W-:Y:S01]  /*07f0*/  UISETP.NE.U32.AND UP1, UPT, UR5, 0x1, UPT ;  /* 0x000000010500788c */ /* 0x000fe2000bf25070 */
[----:B------:R-:W-:-:S04]  /*0800*/  PLOP3.LUT P1, PT, PT, PT, UP0, 0x80, 0x8 ;  /* 0x000000000008781c */ /* 0x000fc80003f2f008 */
[----:B------:R-:W1:Y:S01]  /*0810*/  @UP0 LDCU.128 UR8, c[0x0][0x380] ;  /* 0x00007000ff0807ac */ /* 0x000e620008000c00 */
[----:B------:R-:W-:Y:S01]  /*0820*/  PLOP3.LUT P0, PT, PT, PT, UP1, 0x80, 0x8 ;  /* 0x000000000008781c */ /* 0x000fe20003f0f018 */
[----:B------:R-:W2:Y:S04]  /*0830*/  @UP0 LDCU.64 UR6, c[0x0][0x380] ;  /* 0x00007000ff0607ac */ /* 0x000ea80008000a00 */
[----:B------:R-:W3:Y:S03]  /*0840*/  @!UP1 LDCU.128 UR12, c[0x0][0x380] ;  /* 0x00007000ff0c97ac */ /* 0x000ee60008000c00 */
[C---:B------:R-:W-:Y:S02]  /*0850*/  @P1 IADD3 R3, PT, PT, R13.reuse, UR4, RZ ;  /* 0x000000040d031c10 */ /* 0x040fe4000fffe0ff */
[----:B------:R-:W-:Y:S01]  /*0860*/  @P1 IADD3 R6, P2, PT, R13, UR4, RZ ;  /* 0x000000040d061c10 */ /* 0x000fe2000ff5e0ff */
[----:B------:R-:W-:Y:S01]  /*0870*/  @UP0 UIADD3 UR4, UPT, UPT, UR4, 0x2, URZ ;  /* 0x0000000204040890 */ /* 0x000fe2000fffe0ff */
[----:B-1----:R-:W-:Y:S01]  /*0880*/  MOV R11, UR9 ;  /* 0x00000009000b7c02 */ /* 0x002fe20008000f00 */
[----:B------:R-:W-:Y:S01]  /*0890*/  IMAD.U32 R10, RZ, RZ, UR8 ;  /* 0x00000008ff0a7e24 */ /* 0x000fe2000f8e00ff */
[----:B------:R-:W-:-:S02]  /*08a0*/  MOV R4, UR10 ;  /* 0x0000000a00047c02 */ /* 0x000fc40008000f00 */
[----:B------:R-:W-:Y:S01]  /*08b0*/  MOV R5, UR11 ;  /* 0x0000000b00057c02 */ /* 0x000fe20008000f00 */
[----:B------:R-:W-:-:S04]  /*08c0*/  @P1 IMAD.WIDE.U32 R10, R3, 0x4, R10 ;  /* 0x00000004030a1825 */ /* 0x000fc800078e000a */
[----:B------:R-:W-:Y:S01]  /*08d0*/  @P1 IMAD R3, R7, UR20, R0 ;  /* 0x0000001407031c24 */ /* 0x000fe2000f8e0200 */
[----:B------:R-:W-:Y:S01]  /*08e0*/  @P1 IADD3.X R7, PT, PT, RZ, RZ, RZ, P2, !PT ;  /* 0x000000ffff071210 */ /* 0x000fe200017fe4ff */
[----:B------:R-:W-:Y:S01]  /*08f0*/  IMAD.U32 R19, RZ, RZ, UR4 ;  /* 0x00000004ff137e24 */ /* 0x000fe2000f8e00ff */
[C---:B--2---:R-:W-:Y:S01]  /*0900*/  @P1 LEA R2, P2, R6.reuse, UR6, 0x2 ;  /* 0x0000000606021c11 */ /* 0x044fe2000f8410ff */
[----:B------:R-:W-:Y:S01]  /*0910*/  @P1 IMAD.WIDE R4, R3, 0x4, R4 ;  /* 0x0000000403041825 */ /* 0x000fe200078e0204 */
[----:B------:R-:W-:Y:S01]  /*0920*/  @!P0 IADD3 R17, PT, PT, R13, UR4, RZ ;  /* 0x000000040d118c10 */ /* 0x000fe2000fffe0ff */
[----:B0-----:R-:W2:Y:S01]  /*0930*/  @P1 LDG.E R11, desc[UR18][R10.64] ;  /* 0x000000120a0b1981 */ /* 0x001ea2000c1e1900 */
[----:B------:R-:W-:Y:S01]  /*0940*/  @P1 LEA.HI.X R3, R6, UR7, R7, 0x2, P2 ;  /* 0x0000000706031c11 */ /* 0x000fe200090f1407 */
[----:B------:R-:W-:Y:S01]  /*0950*/  @!P0 IMAD R19, R19, UR20, R0 ;  /* 0x0000001413138c24 */ /* 0x000fe2000f8e0200 */
[----:B---3--:R-:W-:Y:S01]  /*0960*/  MOV R6, UR12 ;  /* 0x0000000c00067c02 */ /* 0x008fe20008000f00 */
[----:B------:R-:W-:Y:S01]  /*0970*/  @P1 IMAD.WIDE R14, R15, 0x4, R4 ;  /* 0x000000040f0e1825 */ /* 0x000fe200078e0204 */
[----:B------:R-:W-:Y:S01]  /*0980*/  MOV R7, UR13 ;  /* 0x0000000d00077c02 */ /* 0x000fe20008000f00 */
[----:B------:R-:W2:Y:S01]  /*0990*/  @P1 LDG.E R4, desc[UR18][R4.64] ;  /* 0x0000001204041981 */ /* 0x000ea2000c1e1900 */
[----:B------:R-:W-:-:S02]  /*09a0*/  MOV R8, UR14 ;  /* 0x0000000e00087c02 */ /* 0x000fc40008000f00 */
[----:B------:R-:W-:Y:S01]  /*09b0*/  MOV R9, UR15 ;  /* 0x0000000f00097c02 */ /* 0x000fe20008000f00 */
[----:B------:R-:W-:Y:S01]  /*09c0*/  @!P0 IMAD.WIDE.U32 R6, R17, 0x4, R6 ;  /* 0x0000000411068825 */ /* 0x000fe200078e0006 */
[----:B------:R-:W3:Y:S03]  /*09d0*/  @P1 LDG.E R14, desc[UR18][R14.64] ;  /* 0x000000120e0e1981 */ /* 0x000ee6000c1e1900 */
[----:B------:R-:W-:Y:S01]  /*09e0*/  @!P0 IMAD.WIDE R8, R19, 0x4, R8 ;  /* 0x0000000413088825 */ /* 0x000fe200078e0208 */
[----:B------:R-:W3:Y:S04]  /*09f0*/  @P1 LDG.E R2, desc[UR18][R2.64+0x4] ;  /* 0x0000041202021981 */ /* 0x000ee8000c1e1900 */
[----:B------:R-:W4:Y:S04]  /*0a00*/  @!P0 LDG.E R7, desc[UR18][R6.64] ;  /* 0x0000001206078981 */ /* 0x000f28000c1e1900 */
[----:B------:R-:W4:Y:S01]  /*0a10*/  @!P0 LDG.E R8, desc[UR18][R8.64] ;  /* 0x0000001208088981 */ /* 0x000f22000c1e1900 */
[----:B--2---:R-:W-:-:S04]  /*0a20*/  @P1 FFMA R11, R11, R4, R12 ;  /* 0x000000040b0b1223 */ /* 0x004fc8000000000c */
[----:B---3--:R-:W-:-:S04]  /*0a30*/  @P1 FFMA R12, R2, R14, R11 ;  /* 0x0000000e020c1223 */ /* 0x008fc8000000000b */
[----:B----4-:R-:W-:-:S07]  /*0a40*/  @!P0 FFMA R12, R7, R8, R12 ;  /* 0x00000008070c8223 */ /* 0x010fce000000000c */
.L_x_2:
[----:B------:R-:W1:Y:S01]  /*0a50*/  LDC.64 R2, c[0x0][0x390] ;  /* 0x0000e400ff027b82 */ /* 0x000e620000000a00 */
[----:B------:R-:W-:-:S05]  /*0a60*/  IADD3 R13, PT, PT, R0, R13, RZ ;  /* 0x0000000d000d7210 */ /* 0x000fca0007ffe0ff */
[----:B-1----:R-:W-:-:S05]  /*0a70*/  IMAD.WIDE R2, R13, 0x4, R2 ;  /* 0x000000040d027825 */ /* 0x002fca00078e0202 */
[----:B0-----:R-:W-:Y:S01]  /*0a80*/  STG.E desc[UR18][R2.64], R12 ;  /* 0x0000000c02007986 */ /* 0x001fe2000c101912 */
[----:B------:R-:W-:Y:S05]  /*0a90*/  EXIT ;  /* 0x000000000000794d */ /* 0x000fea0003800000 */
.L_x_4:
[----:B------:R-:W-:-:S00]  /*0aa0*/  BRA `(.L_x_4) ;  /* 0xfffffffc00fc7947 */ /* 0x000fc0000383ffff */
[----:B------:R-:W-:-:S00]  /*0ab0*/  NOP ;  /* 0x0000000000007918 */ /* 0x000fc00000000000 */
        /* <DEDUP_REMOVED lines=12> */
.L_x_5:


//--------------------- .nv.shared.reserved.0     --------------------------
	.section	.nv.shared.reserved.0,"aw",@nobits
	.weak		__nv_reservedSMEM_offset_0_alias
	.size		__nv_reservedSMEM_offset_0_alias, 0, 64
	.other		__nv_reservedSMEM_offset_0_alias,@"STO_CUDA_RESERVED_SHARED STV_DEFAULT"
__nv_reservedSMEM_offset_0_alias:
	.zero		0
	.zero		64


//--------------------- .nv.constant0._Z18outerProductKernelPfS_S_i --------------------------
	.section	.nv.constant0._Z18outerProductKernelPfS_S_i,"a",@progbits
	.sectionflags	@""
	.align	4
.nv.constant0._Z18outerProductKernelPfS_S_i:
	.zero		924


//--------------------- SYMBOLS --------------------------

	.type		.nv.reservedSmem.offset0,@object
	.size		.nv.reservedSmem.offset0,0x4
